	.headerflags	@"EF_CUDA_TEXMODE_UNIFIED EF_CUDA_64BIT_ADDRESS EF_CUDA_ACCELERATORS EF_CUDA_SM90 EF_CUDA_VIRTUAL_SM(EF_CUDA_SM90)"
	.elftype	@"ET_EXEC"


//--------------------- .nv.info                  --------------------------
	.section	.nv.info,"",@"SHT_CUDA_INFO"
	.align	4


	//----- nvinfo : EIATTR_REGCOUNT
	.align		4
        /*0000*/ 	.byte	0x04, 0x2f
        /*0002*/ 	.short	(.L_3 - .L_2)
	.align		4
.L_2:
        /*0004*/ 	.word	index@(triton_poi_fused__native_batch_norm_legit_no_training_leaky_relu_49)
        /*0008*/ 	.word	0x00000010


	//----- nvinfo : EIATTR_MIN_STACK_SIZE
	.align		4
.L_3:
        /*000c*/ 	.byte	0x04, 0x12
        /*000e*/ 	.short	(.L_5 - .L_4)
	.align		4
.L_4:
        /*0010*/ 	.word	index@(triton_poi_fused__native_batch_norm_legit_no_training_leaky_relu_49)
        /*0014*/ 	.word	0x00000000


	//----- nvinfo : EIATTR_FRAME_SIZE
	.align		4
.L_5:
        /*0018*/ 	.byte	0x04, 0x11
        /*001a*/ 	.short	(.L_7 - .L_6)
	.align		4
.L_6:
        /*001c*/ 	.word	index@(triton_poi_fused__native_batch_norm_legit_no_training_leaky_relu_49)
        /*0020*/ 	.word	0x00000000


	//----- nvinfo : EIATTR_MIN_STACK_SIZE
	.align		4
.L_7:
        /*0024*/ 	.byte	0x04, 0x12
        /*0026*/ 	.short	(.L_9 - .L_8)
	.align		4
.L_8:
        /*0028*/ 	.word	index@(triton_poi_fused__native_batch_norm_legit_no_training_leaky_relu_49)
        /*002c*/ 	.word	0x00000000
.L_9:


//--------------------- .nv.info.triton_poi_fused__native_batch_norm_legit_no_training_leaky_relu_49 --------------------------
	.section	.nv.info.triton_poi_fused__native_batch_norm_legit_no_training_leaky_relu_49,"",@"SHT_CUDA_INFO"
	.sectionflags	@""
	.align	4


	//----- nvinfo : EIATTR_CUDA_API_VERSION
	.align		4
        /*0000*/ 	.byte	0x04, 0x37
        /*0002*/ 	.short	(.L_11 - .L_10)
.L_10:
        /*0004*/ 	.word	0x0000007c


	//----- nvinfo : EIATTR_KPARAM_INFO
	.align		4
.L_11:
        /*0008*/ 	.byte	0x04, 0x17
        /*000a*/ 	.short	(.L_13 - .L_12)
.L_12:
        /*000c*/ 	.word	0x00000000
        /*0010*/ 	.short	0x0006
        /*0012*/ 	.short	0x0030
        /*0014*/ 	.byte	0x00, 0xf0, 0x11, 0x00


	//----- nvinfo : EIATTR_KPARAM_INFO
	.align		4
.L_13:
        /*0018*/ 	.byte	0x04, 0x17
        /*001a*/ 	.short	(.L_15 - .L_14)
.L_14:
        /*001c*/ 	.word	0x00000000
        /*0020*/ 	.short	0x0005
        /*0022*/ 	.short	0x0028
        /*0024*/ 	.byte	0x00, 0xf4, 0x21, 0x00


	//----- nvinfo : EIATTR_KPARAM_INFO
	.align		4
.L_15:
        /*0028*/ 	.byte	0x04, 0x17
        /*002a*/ 	.short	(.L_17 - .L_16)
.L_16:
        /*002c*/ 	.word	0x00000000
        /*0030*/ 	.short	0x0004
        /*0032*/ 	.short	0x0020
        /*0034*/ 	.byte	0x00, 0xf4, 0x21, 0x00


	//----- nvinfo : EIATTR_KPARAM_INFO
	.align		4
.L_17:
        /*0038*/ 	.byte	0x04, 0x17
        /*003a*/ 	.short	(.L_19 - .L_18)
.L_18:
        /*003c*/ 	.word	0x00000000
        /*0040*/ 	.short	0x0003
        /*0042*/ 	.short	0x0018
        /*0044*/ 	.byte	0x00, 0xf4, 0x21, 0x00


	//----- nvinfo : EIATTR_KPARAM_INFO
	.align		4
.L_19:
        /*0048*/ 	.byte	0x04, 0x17
        /*004a*/ 	.short	(.L_21 - .L_20)
.L_20:
        /*004c*/ 	.word	0x00000000
        /*0050*/ 	.short	0x0002
        /*0052*/ 	.short	0x0010
        /*0054*/ 	.byte	0x00, 0xf4, 0x21, 0x00


	//----- nvinfo : EIATTR_KPARAM_INFO
	.align		4
.L_21:
        /*0058*/ 	.byte	0x04, 0x17
        /*005a*/ 	.short	(.L_23 - .L_22)
.L_22:
        /*005c*/ 	.word	0x00000000
        /*0060*/ 	.short	0x0001
        /*0062*/ 	.short	0x0008
        /*0064*/ 	.byte	0x00, 0xf4, 0x21, 0x00


	//----- nvinfo : EIATTR_KPARAM_INFO
	.align		4
.L_23:
        /*0068*/ 	.byte	0x04, 0x17
        /*006a*/ 	.short	(.L_25 - .L_24)
.L_24:
        /*006c*/ 	.word	0x00000000
        /*0070*/ 	.short	0x0000
        /*0072*/ 	.short	0x0000
        /*0074*/ 	.byte	0x00, 0xf4, 0x21, 0x00


	//----- nvinfo : EIATTR_SPARSE_MMA_MASK
	.align		4
.L_25:
        /*0078*/ 	.byte	0x03, 0x50
        /*007a*/ 	.short	0x0000


	//----- nvinfo : EIATTR_MAXREG_COUNT
	.align		4
        /*007c*/ 	.byte	0x03, 0x1b
        /*007e*/ 	.short	0x00ff


	//----- nvinfo : EIATTR_EXIT_INSTR_OFFSETS
	.align		4
        /*0080*/ 	.byte	0x04, 0x1c
        /*0082*/ 	.short	(.L_27 - .L_26)


	//   ....[0]....
.L_26:
        /*0084*/ 	.word	0x000002d0


	//----- nvinfo : EIATTR_REQNTID
	.align		4
.L_27:
        /*0088*/ 	.byte	0x04, 0x10
        /*008a*/ 	.short	(.L_29 - .L_28)
.L_28:
        /*008c*/ 	.word	0x00000080
        /*0090*/ 	.word	0x00000001
        /*0094*/ 	.word	0x00000001


	//----- nvinfo : EIATTR_CBANK_PARAM_SIZE
	.align		4
.L_29:
        /*0098*/ 	.byte	0x03, 0x19
        /*009a*/ 	.short	0x0034


	//----- nvinfo : EIATTR_PARAM_CBANK
	.align		4
        /*009c*/ 	.byte	0x04, 0x0a
        /*009e*/ 	.short	(.L_31 - .L_30)
	.align		4
.L_30:
        /*00a0*/ 	.word	index@(.nv.constant0.triton_poi_fused__native_batch_norm_legit_no_training_leaky_relu_49)
        /*00a4*/ 	.short	0x0210
        /*00a6*/ 	.short	0x0034


	//----- nvinfo : EIATTR_SW_WAR
	.align		4
.L_31:
        /*00a8*/ 	.byte	0x04, 0x36
        /*00aa*/ 	.short	(.L_33 - .L_32)
.L_32:
        /*00ac*/ 	.word	0x00000008
.L_33:


//--------------------- .nv.callgraph             --------------------------
	.section	.nv.callgraph,"",@"SHT_CUDA_CALLGRAPH"
	.align	4
	.sectionentsize	8
	.align		4
        /*0000*/ 	.word	0x00000000
	.align		4
        /*0004*/ 	.word	0xffffffff
	.align		4
        /*0008*/ 	.word	0x00000000
	.align		4
        /*000c*/ 	.word	0xfffffffe
	.align		4
        /*0010*/ 	.word	0x00000000
	.align		4
        /*0014*/ 	.word	0xfffffffd
	.align		4
        /*0018*/ 	.word	0x00000000
	.align		4
        /*001c*/ 	.word	0xfffffffc


//--------------------- .nv.constant4             --------------------------
	.section	.nv.constant4,"a",@progbits
	.align	8
	.align		8
.nv.constant4:
        /*0000*/ 	.dword	_$_str
	.align		8
        /*0008*/ 	.dword	_$_str_$_2


//--------------------- .text.triton_poi_fused__native_batch_norm_legit_no_training_leaky_relu_49 --------------------------
	.section	.text.triton_poi_fused__native_batch_norm_legit_no_training_leaky_relu_49,"ax",@progbits
	.align	128
        .global         triton_poi_fused__native_batch_norm_legit_no_training_leaky_relu_49
        .type           triton_poi_fused__native_batch_norm_legit_no_training_leaky_relu_49,@function
        .size           triton_poi_fused__native_batch_norm_legit_no_training_leaky_relu_49,(.L_x_1 - triton_poi_fused__native_batch_norm_legit_no_training_leaky_relu_49)
        .other          triton_poi_fused__native_batch_norm_legit_no_training_leaky_relu_49,@"STO_CUDA_ENTRY STV_DEFAULT"
triton_poi_fused__native_batch_norm_legit_no_training_leaky_relu_49:
.text.triton_poi_fused__native_batch_norm_legit_no_training_leaky_relu_49:
[----:B------:R-:W-:Y:S01]  /*0000*/  LDC R1, c[0x0][0x28] ;  /* 0x00000a00ff017b82 */ /* 0x000fe20000000800 */
[----:B------:R-:W1:Y:S07]  /*0010*/  S2R R0, SR_TID.X ;  /* 0x0000000000007919 */ /* 0x000e6e0000002100 */
[----:B------:R-:W2:Y:S01]  /*0020*/  LDC.64 R6, c[0x0][0x228] ;  /* 0x00008a00ff067b82 */ /* 0x000ea20000000a00 */
[----:B------:R-:W-:Y:S01]  /*0030*/  ULDC.64 UR4, c[0x0][0x208] ;  /* 0x0000820000047ab9 */ /* 0x000fe20000000a00 */
[----:B------:R-:W3:Y:S06]  /*0040*/  S2R R3, SR_CTAID.X ;  /* 0x0000000000037919 */ /* 0x000eec0000002500 */
[----:B------:R-:W4:Y:S08]  /*0050*/  LDC.64 R4, c[0x0][0x220] ;  /* 0x00008800ff047b82 */ /* 0x000f300000000a00 */
[----:B------:R-:W5:Y:S08]  /*0060*/  LDC.64 R8, c[0x0][0x230] ;  /* 0x00008c00ff087b82 */ /* 0x000f700000000a00 */
[----:B------:R-:W5:Y:S01]  /*0070*/  LDC.64 R10, c[0x0][0x238] ;  /* 0x00008e00ff0a7b82 */ /* 0x000f620000000a00 */
[----:B-1----:R-:W-:-:S02]  /*0080*/  LOP3.LUT R0, R0, 0x7f, RZ, 0xc0, !PT ;  /* 0x0000007f00007812 */ /* 0x002fc400078ec0ff */
[----:B---3--:R-:W-:Y:S02]  /*0090*/  SHF.R.S32.HI R2, RZ, 0x18, R3 ;  /* 0x00000018ff027819 */ /* 0x008fe40000011403 */
[----:B------:R-:W-:Y:S02]  /*00a0*/  LEA R0, R3, R0, 0x7 ;  /* 0x0000000003007211 */ /* 0x000fe400078e38ff */
[----:B------:R-:W-:-:S04]  /*00b0*/  SGXT R3, R2, 0x1 ;  /* 0x000000010203781a */ /* 0x000fc80000000200 */
[----:B------:R-:W-:-:S04]  /*00c0*/  LEA.HI R3, R3, R0, RZ, 0x7 ;  /* 0x0000000003037211 */ /* 0x000fc800078f38ff */
[----:B------:R-:W-:-:S04]  /*00d0*/  LOP3.LUT R3, R3, 0xffffff80, RZ, 0xc0, !PT ;  /* 0xffffff8003037812 */ /* 0x000fc800078ec0ff */
[----:B------:R-:W-:Y:S02]  /*00e0*/  IADD3 R13, R0, -R3, RZ ;  /* 0x80000003000d7210 */ /* 0x000fe40007ffe0ff */
[----:B------:R-:W1:Y:S03]  /*00f0*/  LDC.64 R2, c[0x0][0x218] ;  /* 0x00008600ff027b82 */ /* 0x000e660000000a00 */
[----:B--2---:R-:W-:-:S06]  /*0100*/  IMAD.WIDE R6, R13, 0x4, R6 ;  /* 0x000000040d067825 */ /* 0x004fcc00078e0206 */
[----:B------:R-:W2:Y:S01]  /*0110*/  LDG.E.EL R6, desc[UR4][R6.64] ;  /* 0x0000000406067981 */ /* 0x000ea2000c2e1900 */
[----:B----4-:R-:W-:-:S04]  /*0120*/  IMAD.WIDE R4, R13, 0x4, R4 ;  /* 0x000000040d047825 */ /* 0x010fc800078e0204 */
[C---:B-----5:R-:W-:Y:S02]  /*0130*/  IMAD.WIDE R8, R13.reuse, 0x4, R8 ;  /* 0x000000040d087825 */ /* 0x060fe400078e0208 */
[----:B------:R3:W4:Y:S02]  /*0140*/  LDG.E.EL R5, desc[UR4][R4.64] ;  /* 0x0000000404057981 */ /* 0x000724000c2e1900 */
[----:B0-----:R-:W-:Y:S02]  /*0150*/  IMAD.WIDE R10, R13, 0x4, R10 ;  /* 0x000000040d0a7825 */ /* 0x001fe400078e020a */
[----:B------:R-:W5:Y:S02]  /*0160*/  LDG.E.EL R8, desc[UR4][R8.64] ;  /* 0x0000000408087981 */ /* 0x000f64000c2e1900 */
[----:B-1----:R-:W-:Y:S02]  /*0170*/  IMAD.WIDE R2, R0, 0x4, R2 ;  /* 0x0000000400027825 */ /* 0x002fe400078e0202 */
[----:B------:R-:W5:Y:S04]  /*0180*/  LDG.E.EL R11, desc[UR4][R10.64] ;  /* 0x000000040a0b7981 */ /* 0x000f68000c2e1900 */
[----:B------:R-:W4:Y:S01]  /*0190*/  LDG.E R2, desc[UR4][R2.64] ;  /* 0x0000000402027981 */ /* 0x000f22000c1e1900 */
[----:B---3--:R-:W-:Y:S01]  /*01a0*/  HFMA2.MMA R4, -RZ, RZ, 1.625, 0 ;  /* 0x3e800000ff047435 */ /* 0x008fe200000001ff */
[----:B--2---:R-:W-:-:S04]  /*01b0*/  FADD R6, R6, 9.9999997473787516356e-06 ;  /* 0x3727c5ac06067421 */ /* 0x004fc80000000000 */
[----:B------:R-:W0:Y:S02]  /*01c0*/  MUFU.SQRT R7, R6 ;  /* 0x0000000600077308 */ /* 0x000e240000002000 */
[C---:B0-----:R-:W-:Y:S02]  /*01d0*/  FSETP.GT.AND P0, PT, R7.reuse, 8.50705917302346158658e+37, PT ;  /* 0x7e8000000700780b */ /* 0x041fe40003f04000 */
[----:B------:R-:W-:-:S11]  /*01e0*/  FSETP.GEU.AND P1, PT, R7, 1.175494350822287508e-38, PT ;  /* 0x008000000700780b */ /* 0x000fd60003f2e000 */
[----:B------:R-:W-:-:S04]  /*01f0*/  @P0 FMUL R7, R7, 0.25 ;  /* 0x3e80000007070820 */ /* 0x000fc80000400000 */
[----:B------:R-:W-:-:S06]  /*0200*/  @!P1 FMUL R7, R7, 16777216 ;  /* 0x4b80000007079820 */ /* 0x000fcc0000400000 */
[----:B------:R-:W0:Y:S01]  /*0210*/  MUFU.RCP R7, R7 ;  /* 0x0000000700077308 */ /* 0x000e220000001000 */
[----:B------:R-:W-:Y:S01]  /*0220*/  FSEL R4, R4, 1, P0 ;  /* 0x3f80000004047808 */ /* 0x000fe20000000000 */
[----:B----4-:R-:W-:Y:S02]  /*0230*/  FADD R5, R2, -R5 ;  /* 0x8000000502057221 */ /* 0x010fe40000000000 */
[----:B------:R-:W1:Y:S02]  /*0240*/  LDC.64 R2, c[0x0][0x210] ;  /* 0x00008400ff027b82 */ /* 0x000e640000000a00 */
[----:B------:R-:W-:-:S04]  /*0250*/  @!P1 FMUL R4, R4, 16777216 ;  /* 0x4b80000004049820 */ /* 0x000fc80000400000 */
[----:B0-----:R-:W-:-:S04]  /*0260*/  FMUL R4, R7, R4 ;  /* 0x0000000407047220 */ /* 0x001fc80000400000 */
[----:B------:R-:W-:-:S04]  /*0270*/  FMUL R4, R5, R4 ;  /* 0x0000000405047220 */ /* 0x000fc80000400000 */
[----:B-----5:R-:W-:-:S05]  /*0280*/  FFMA R11, R8, R4, R11 ;  /* 0x00000004080b7223 */ /* 0x020fca000000000b */
[----:B------:R-:W-:Y:S01]  /*0290*/  FSETP.GT.AND P0, PT, R11, RZ, PT ;  /* 0x000000ff0b00720b */ /* 0x000fe20003f04000 */
[----:B-1----:R-:W-:-:S12]  /*02a0*/  IMAD.WIDE R2, R0, 0x4, R2 ;  /* 0x0000000400027825 */ /* 0x002fd800078e0202 */
[----:B------:R-:W-:-:S05]  /*02b0*/  @!P0 FMUL R11, R11, 0.10000000149011611938 ;  /* 0x3dcccccd0b0b8820 */ /* 0x000fca0000400000 */
[----:B------:R-:W-:Y:S01]  /*02c0*/  STG.E desc[UR4][R2.64], R11 ;  /* 0x0000000b02007986 */ /* 0x000fe2000c101904 */
[----:B------:R-:W-:Y:S05]  /*02d0*/  EXIT ;  /* 0x000000000000794d */ /* 0x000fea0003800000 */
.L_x_0:
[----:B------:R-:W-:-:S00]  /*02e0*/  BRA `(.L_x_0) ;  /* 0xfffffffc00fc7947 */ /* 0x000fc0000383ffff */
[----:B------:R-:W-:-:S00]  /*02f0*/  NOP ;  /* 0x0000000000007918 */ /* 0x000fc00000000000 */
        /* <DEDUP_REMOVED lines=8> */
.L_x_1:


//--------------------- .nv.global.init           --------------------------
	.section	.nv.global.init,"aw",@progbits
.nv.global.init:
	.type		_$_str,@object
	.size		_$_str,(_$_str_$_2 - _$_str)
_$_str:
        /*0000*/ 	.byte	0x5f, 0x5f, 0x43, 0x55, 0x44, 0x41, 0x5f, 0x46, 0x54, 0x5a, 0x00
	.type		_$_str_$_2,@object
	.size		_$_str_$_2,(.L_1 - _$_str_$_2)
_$_str_$_2:
        /*000b*/ 	.byte	0x5f, 0x5f, 0x43, 0x55, 0x44, 0x41, 0x5f, 0x50, 0x52, 0x45, 0x43, 0x5f, 0x53, 0x51, 0x52, 0x54
        /*001b*/ 	.byte	0x00
.L_1:


//--------------------- .nv.constant0.triton_poi_fused__native_batch_norm_legit_no_training_leaky_relu_49 --------------------------
	.section	.nv.constant0.triton_poi_fused__native_batch_norm_legit_no_training_leaky_relu_49,"a",@progbits
	.sectionflags	@""
	.align	4
.nv.constant0.triton_poi_fused__native_batch_norm_legit_no_training_leaky_relu_49:
	.zero		580
